//
// Generated by NVIDIA NVVM Compiler
//
// Compiler Build ID: CL-36424714
// Cuda compilation tools, release 13.0, V13.0.88
// Based on NVVM 20.0.0
//

.version 9.0
.target sm_100
.address_size 64

	// .globl	_Z14gpu_shared_memPf
// _ZZ14gpu_shared_memPfE6sh_arr has been demoted

.visible .entry _Z14gpu_shared_memPf(
	.param .u64 .ptr .align 1 _Z14gpu_shared_memPf_param_0
)
{
	.reg .pred 	%p<9>;
	.reg .b32 	%r<44>;
	.reg .b32 	%f<85>;
	.reg .b64 	%rd<5>;
	// demoted variable
	.shared .align 4 .b8 _ZZ14gpu_shared_memPfE6sh_arr[40];
	ld.param.u64 	%rd2, [_Z14gpu_shared_memPf_param_0];
	cvta.to.global.u64 	%rd3, %rd2;
	mov.u32 	%r23, %tid.x;
	mul.wide.u32 	%rd4, %r23, 4;
	add.s64 	%rd1, %rd3, %rd4;
	ld.global.f32 	%f16, [%rd1];
	shl.b32 	%r24, %r23, 2;
	mov.u32 	%r25, _ZZ14gpu_shared_memPfE6sh_arr;
	add.s32 	%r26, %r25, %r24;
	st.shared.f32 	[%r26], %f16;
	bar.sync 	0;
	add.s32 	%r1, %r23, 1;
	and.b32  	%r2, %r1, 15;
	setp.lt.u32 	%p1, %r23, 15;
	mov.b32 	%r40, 0;
	mov.f32 	%f84, 0f00000000;
	@%p1 bra 	$L__BB0_3;
	and.b32  	%r40, %r1, 2032;
	add.s32 	%r37, %r25, 32;
	neg.s32 	%r38, %r40;
	mov.f32 	%f84, 0f00000000;
$L__BB0_2:
	.pragma "nounroll";
	ld.shared.f32 	%f18, [%r37+-32];
	add.f32 	%f19, %f84, %f18;
	ld.shared.f32 	%f20, [%r37+-28];
	add.f32 	%f21, %f19, %f20;
	ld.shared.f32 	%f22, [%r37+-24];
	add.f32 	%f23, %f21, %f22;
	ld.shared.f32 	%f24, [%r37+-20];
	add.f32 	%f25, %f23, %f24;
	ld.shared.f32 	%f26, [%r37+-16];
	add.f32 	%f27, %f25, %f26;
	ld.shared.f32 	%f28, [%r37+-12];
	add.f32 	%f29, %f27, %f28;
	ld.shared.f32 	%f30, [%r37+-8];
	add.f32 	%f31, %f29, %f30;
	ld.shared.f32 	%f32, [%r37+-4];
	add.f32 	%f33, %f31, %f32;
	ld.shared.f32 	%f34, [%r37];
	add.f32 	%f35, %f33, %f34;
	ld.shared.f32 	%f36, [%r37+4];
	add.f32 	%f37, %f35, %f36;
	ld.shared.f32 	%f38, [%r37+8];
	add.f32 	%f39, %f37, %f38;
	ld.shared.f32 	%f40, [%r37+12];
	add.f32 	%f41, %f39, %f40;
	ld.shared.f32 	%f42, [%r37+16];
	add.f32 	%f43, %f41, %f42;
	ld.shared.f32 	%f44, [%r37+20];
	add.f32 	%f45, %f43, %f44;
	ld.shared.f32 	%f46, [%r37+24];
	add.f32 	%f47, %f45, %f46;
	ld.shared.f32 	%f48, [%r37+28];
	add.f32 	%f84, %f47, %f48;
	add.s32 	%r38, %r38, 16;
	add.s32 	%r37, %r37, 64;
	setp.ne.s32 	%p2, %r38, 0;
	@%p2 bra 	$L__BB0_2;
$L__BB0_3:
	setp.eq.s32 	%p3, %r2, 0;
	@%p3 bra 	$L__BB0_12;
	and.b32  	%r10, %r1, 7;
	setp.lt.u32 	%p4, %r2, 8;
	@%p4 bra 	$L__BB0_6;
	shl.b32 	%r29, %r40, 2;
	add.s32 	%r31, %r25, %r29;
	ld.shared.f32 	%f50, [%r31];
	add.f32 	%f51, %f84, %f50;
	ld.shared.f32 	%f52, [%r31+4];
	add.f32 	%f53, %f51, %f52;
	ld.shared.f32 	%f54, [%r31+8];
	add.f32 	%f55, %f53, %f54;
	ld.shared.f32 	%f56, [%r31+12];
	add.f32 	%f57, %f55, %f56;
	ld.shared.f32 	%f58, [%r31+16];
	add.f32 	%f59, %f57, %f58;
	ld.shared.f32 	%f60, [%r31+20];
	add.f32 	%f61, %f59, %f60;
	ld.shared.f32 	%f62, [%r31+24];
	add.f32 	%f63, %f61, %f62;
	ld.shared.f32 	%f64, [%r31+28];
	add.f32 	%f84, %f63, %f64;
	add.s32 	%r40, %r40, 8;
$L__BB0_6:
	setp.eq.s32 	%p5, %r10, 0;
	@%p5 bra 	$L__BB0_12;
	and.b32  	%r13, %r1, 3;
	setp.lt.u32 	%p6, %r10, 4;
	@%p6 bra 	$L__BB0_9;
	shl.b32 	%r32, %r40, 2;
	add.s32 	%r34, %r25, %r32;
	ld.shared.f32 	%f66, [%r34];
	add.f32 	%f67, %f84, %f66;
	ld.shared.f32 	%f68, [%r34+4];
	add.f32 	%f69, %f67, %f68;
	ld.shared.f32 	%f70, [%r34+8];
	add.f32 	%f71, %f69, %f70;
	ld.shared.f32 	%f72, [%r34+12];
	add.f32 	%f84, %f71, %f72;
	add.s32 	%r40, %r40, 4;
$L__BB0_9:
	setp.eq.s32 	%p7, %r13, 0;
	@%p7 bra 	$L__BB0_12;
	shl.b32 	%r35, %r40, 2;
	add.s32 	%r43, %r25, %r35;
	neg.s32 	%r42, %r13;
$L__BB0_11:
	.pragma "nounroll";
	ld.shared.f32 	%f73, [%r43];
	add.f32 	%f84, %f84, %f73;
	add.s32 	%r43, %r43, 4;
	add.s32 	%r42, %r42, 1;
	setp.ne.s32 	%p8, %r42, 0;
	@%p8 bra 	$L__BB0_11;
$L__BB0_12:
	cvt.rn.f32.u32 	%f74, %r1;
	div.rn.f32 	%f75, %f84, %f74;
	st.global.f32 	[%rd1], %f75;
	ret;

}


// ===== COMPILED SASS (sm_100) =====

	.target	sm_100

	.elftype	@"ET_EXEC"


//--------------------- .note.nv.tkinfo           --------------------------
	.section	.note.nv.tkinfo,"",@"SHT_NOTE"
	.sectionflags	@"SHF_NOTE_NV_TKINFO"
	.tkinfo
        /*0018*/ 	.word	0x00000002
        /*0030*/ 	.string	""
        /*0030*/ 	.string	"ptxas"
        /*0030*/ 	.string	"Cuda compilation tools, release 13.0, V13.0.88"
        /*0030*/ 	.string	"Build cuda_13.0.r13.0/compiler.36424714_0"
        /*0030*/ 	.string	"-arch sm_100 -m 64 "



//--------------------- .note.nv.cuinfo           --------------------------
	.section	.note.nv.cuinfo,"",@"SHT_NOTE"
	.sectionflags	@"SHF_NOTE_NV_CUINFO"
        /*0018*/ 	.short	0x0002
        /*001a*/ 	.short	0x0064
        /*001c*/ 	.short	0x0082
	.zero		2


//--------------------- .nv.info                  --------------------------
	.section	.nv.info,"",@"SHT_CUDA_INFO"
	.align	4


	//----- nvinfo : EIATTR_REGCOUNT
	.align		4
        /*0000*/ 	.byte	0x04, 0x2f
        /*0002*/ 	.short	(.L_1 - .L_0)
	.align		4
.L_0:
        /*0004*/ 	.word	index@(_Z14gpu_shared_memPf)
        /*0008*/ 	.word	0x0000001b


	//----- nvinfo : EIATTR_FRAME_SIZE
	.align		4
.L_1:
        /*000c*/ 	.byte	0x04, 0x11
        /*000e*/ 	.short	(.L_3 - .L_2)
	.align		4
.L_2:
        /*0010*/ 	.word	index@($__internal_0_$__cuda_sm3x_div_rn_noftz_f32_slowpath)
        /*0014*/ 	.word	0x00000000


	//----- nvinfo : EIATTR_FRAME_SIZE
	.align		4
.L_3:
        /*0018*/ 	.byte	0x04, 0x11
        /*001a*/ 	.short	(.L_5 - .L_4)
	.align		4
.L_4:
        /*001c*/ 	.word	index@(_Z14gpu_shared_memPf)
        /*0020*/ 	.word	0x00000000


	//----- nvinfo : EIATTR_MIN_STACK_SIZE
	.align		4
.L_5:
        /*0024*/ 	.byte	0x04, 0x12
        /*0026*/ 	.short	(.L_7 - .L_6)
	.align		4
.L_6:
        /*0028*/ 	.word	index@(_Z14gpu_shared_memPf)
        /*002c*/ 	.word	0x00000000
.L_7:


//--------------------- .nv.compat                --------------------------
	.section	.nv.compat,"",@"SHT_CUDA_COMPAT_INFO"
	.align	4
        /*0000*/ 	.byte	0x02, 0x09, 0x00, 0x00, 0x02, 0x02, 0x01, 0x00, 0x02, 0x05, 0x05, 0x00, 0x03, 0x07, 0x01, 0x01
        /*0010*/ 	.byte	0x02, 0x03, 0x00, 0x00, 0x02, 0x06, 0x01, 0x00, 0x04, 0x0b, 0x08, 0x00, 0x01, 0x00, 0x00, 0x00
        /*0020*/ 	.byte	0x00, 0x00, 0x00, 0x00


//--------------------- .nv.info._Z14gpu_shared_memPf --------------------------
	.section	.nv.info._Z14gpu_shared_memPf,"",@"SHT_CUDA_INFO"
	.sectionflags	@""
	.align	4


	//----- nvinfo : EIATTR_CUDA_API_VERSION
	.align		4
        /*0000*/ 	.byte	0x04, 0x37
        /*0002*/ 	.short	(.L_9 - .L_8)
.L_8:
        /*0004*/ 	.word	0x00000082


	//----- nvinfo : EIATTR_KPARAM_INFO
	.align		4
.L_9:
        /*0008*/ 	.byte	0x04, 0x17
        /*000a*/ 	.short	(.L_11 - .L_10)
.L_10:
        /*000c*/ 	.word	0x00000000
        /*0010*/ 	.short	0x0000
        /*0012*/ 	.short	0x0000
        /*0014*/ 	.byte	0x00, 0xf5, 0x21, 0x00


	//----- nvinfo : EIATTR_SPARSE_MMA_MASK
	.align		4
.L_11:
        /*0018*/ 	.byte	0x03, 0x50
        /*001a*/ 	.short	0x0000


	//----- nvinfo : EIATTR_MAXREG_COUNT
	.align		4
        /*001c*/ 	.byte	0x03, 0x1b
        /*001e*/ 	.short	0x00ff


	//----- nvinfo : EIATTR_NUM_BARRIERS
	.align		4
        /*0020*/ 	.byte	0x02, 0x4c
        /*0022*/ 	.byte	0x01
	.zero		1


	//----- nvinfo : EIATTR_MERCURY_ISA_VERSION
	.align		4
        /*0024*/ 	.byte	0x03, 0x5f
        /*0026*/ 	.short	0x0101


	//----- nvinfo : EIATTR_VRC_CTA_INIT_COUNT
	.align		4
        /*0028*/ 	.byte	0x02, 0x4a
	.zero		1
	.zero		1


	//----- nvinfo : EIATTR_EXIT_INSTR_OFFSETS
	.align		4
        /*002c*/ 	.byte	0x04, 0x1c
        /*002e*/ 	.short	(.L_13 - .L_12)


	//   ....[0]....
.L_12:
        /*0030*/ 	.word	0x00000690


	//----- nvinfo : EIATTR_CRS_STACK_SIZE
	.align		4
.L_13:
        /*0034*/ 	.byte	0x04, 0x1e
        /*0036*/ 	.short	(.L_15 - .L_14)
.L_14:
        /*0038*/ 	.word	0x00000000


	//----- nvinfo : EIATTR_CBANK_PARAM_SIZE
	.align		4
.L_15:
        /*003c*/ 	.byte	0x03, 0x19
        /*003e*/ 	.short	0x0008


	//----- nvinfo : EIATTR_PARAM_CBANK
	.align		4
        /*0040*/ 	.byte	0x04, 0x0a
        /*0042*/ 	.short	(.L_17 - .L_16)
	.align		4
.L_16:
        /*0044*/ 	.word	index@(.nv.constant0._Z14gpu_shared_memPf)
        /*0048*/ 	.short	0x0380
        /*004a*/ 	.short	0x0008


	//----- nvinfo : EIATTR_SW_WAR
	.align		4
.L_17:
        /*004c*/ 	.byte	0x04, 0x36
        /*004e*/ 	.short	(.L_19 - .L_18)
.L_18:
        /*0050*/ 	.word	0x00000008
.L_19:


//--------------------- .nv.callgraph             --------------------------
	.section	.nv.callgraph,"",@"SHT_CUDA_CALLGRAPH"
	.align	4
	.sectionentsize	8
	.align		4
        /*0000*/ 	.word	0x00000000
	.align		4
        /*0004*/ 	.word	0xffffffff
	.align		4
        /*0008*/ 	.word	0x00000000
	.align		4
        /*000c*/ 	.word	0xfffffffe
	.align		4
        /*0010*/ 	.word	0x00000000
	.align		4
        /*0014*/ 	.word	0xfffffffd
	.align		4
        /*0018*/ 	.word	0x00000000
	.align		4
        /*001c*/ 	.word	0xfffffffc


//--------------------- .text._Z14gpu_shared_memPf --------------------------
	.section	.text._Z14gpu_shared_memPf,"ax",@progbits
	.align	128
        .global         _Z14gpu_shared_memPf
        .type           _Z14gpu_shared_memPf,@function
        .size           _Z14gpu_shared_memPf,(.L_x_22 - _Z14gpu_shared_memPf)
        .other          _Z14gpu_shared_memPf,@"STO_CUDA_ENTRY STV_DEFAULT"
_Z14gpu_shared_memPf:
.text._Z14gpu_shared_memPf:
[----:B------:R-:W-:Y:S01]  /*0000*/  LDC R1, c[0x0][0x37c] ;  /* 0x0000df00ff017b82 */ /* 0x000fe20000000800 */
[----:B------:R-:W0:Y:S07]  /*0010*/  S2R R3, SR_TID.X ;  /* 0x0000000000037919 */ /* 0x000e2e0000002100 */
[----:B------:R-:W0:Y:S01]  /*0020*/  LDC.64 R4, c[0x0][0x380] ;  /* 0x0000e000ff047b82 */ /* 0x000e220000000a00 */
[----:B------:R-:W1:Y:S01]  /*0030*/  LDCU.64 UR6, c[0x0][0x358] ;  /* 0x00006b00ff0677ac */ /* 0x000e620008000a00 */
[----:B0-----:R-:W-:-:S05]  /*0040*/  IMAD.WIDE.U32 R4, R3, 0x4, R4 ;  /* 0x0000000403047825 */ /* 0x001fca00078e0004 */
[----:B-1----:R-:W2:Y:S01]  /*0050*/  LDG.E R7, desc[UR6][R4.64] ;  /* 0x0000000604077981 */ /* 0x002ea2000c1e1900 */
[----:B------:R-:W0:Y:S01]  /*0060*/  S2UR UR5, SR_CgaCtaId ;  /* 0x00000000000579c3 */ /* 0x000e220000008800 */
[----:B------:R-:W-:Y:S01]  /*0070*/  UMOV UR4, 0x400 ;  /* 0x0000040000047882 */ /* 0x000fe20000000000 */
[C---:B------:R-:W-:Y:S01]  /*0080*/  ISETP.GE.U32.AND P0, PT, R3.reuse, 0xf, PT ;  /* 0x0000000f0300780c */ /* 0x040fe20003f06070 */
[----:B------:R-:W-:Y:S01]  /*0090*/  VIADD R0, R3, 0x1 ;  /* 0x0000000103007836 */ /* 0x000fe20000000000 */
[----:B------:R-:W-:Y:S04]  /*00a0*/  BSSY.RECONVERGENT B0, `(.L_x_0) ;  /* 0x0000026000007945 */ /* 0x000fe80003800200 */
[----:B------:R-:W-:-:S04]  /*00b0*/  LOP3.LUT R6, R0, 0xf, RZ, 0xc0, !PT ;  /* 0x0000000f00067812 */ /* 0x000fc800078ec0ff */
[----:B------:R-:W-:Y:S01]  /*00c0*/  ISETP.NE.AND P1, PT, R6, RZ, PT ;  /* 0x000000ff0600720c */ /* 0x000fe20003f25270 */
[----:B0-----:R-:W-:-:S06]  /*00d0*/  ULEA UR4, UR5, UR4, 0x18 ;  /* 0x0000000405047291 */ /* 0x001fcc000f8ec0ff */
[----:B------:R-:W-:Y:S02]  /*00e0*/  LEA R8, R3, UR4, 0x2 ;  /* 0x0000000403087c11 */ /* 0x000fe4000f8e10ff */
[----:B------:R-:W-:-:S03]  /*00f0*/  CS2R R2, SRZ ;  /* 0x0000000000027805 */ /* 0x000fc6000001ff00 */
[----:B--2---:R0:W-:Y:S01]  /*0100*/  STS [R8], R7 ;  /* 0x0000000708007388 */ /* 0x0041e20000000800 */
[----:B------:R-:W-:Y:S06]  /*0110*/  BAR.SYNC.DEFER_BLOCKING 0x0 ;  /* 0x0000000000007b1d */ /* 0x000fec0000010000 */
[----:B------:R-:W-:Y:S05]  /*0120*/  @!P0 BRA `(.L_x_1) ;  /* 0x0000000000748947 */ /* 0x000fea0003800000 */
[----:B------:R-:W-:Y:S01]  /*0130*/  UIADD3 UR5, UPT, UPT, UR4, 0x20, URZ ;  /* 0x0000002004057890 */ /* 0x000fe2000fffe0ff */
[----:B------:R-:W-:Y:S01]  /*0140*/  LOP3.LUT R2, R0, 0x7f0, RZ, 0xc0, !PT ;  /* 0x000007f000027812 */ /* 0x000fe200078ec0ff */
[----:B------:R-:W-:-:S04]  /*0150*/  IMAD.MOV.U32 R3, RZ, RZ, RZ ;  /* 0x000000ffff037224 */ /* 0x000fc800078e00ff */
[----:B0-----:R-:W-:Y:S02]  /*0160*/  IMAD.U32 R7, RZ, RZ, UR5 ;  /* 0x00000005ff077e24 */ /* 0x001fe4000f8e00ff */
[----:B------:R-:W-:-:S07]  /*0170*/  IMAD.MOV R24, RZ, RZ, -R2 ;  /* 0x000000ffff187224 */ /* 0x000fce00078e0a02 */
.L_x_2:
[----:B------:R-:W0:Y:S01]  /*0180*/  LDS.128 R8, [R7+-0x20] ;  /* 0xffffe00007087984 */ /* 0x000e220000000c00 */
[----:B------:R-:W-:-:S03]  /*0190*/  IADD3 R24, PT, PT, R24, 0x10, RZ ;  /* 0x0000001018187810 */ /* 0x000fc60007ffe0ff */
[----:B------:R-:W1:Y:S01]  /*01a0*/  LDS.128 R12, [R7+-0x10] ;  /* 0xfffff000070c7984 */ /* 0x000e620000000c00 */
[----:B------:R-:W-:-:S03]  /*01b0*/  ISETP.NE.AND P0, PT, R24, RZ, PT ;  /* 0x000000ff1800720c */ /* 0x000fc60003f05270 */
[----:B------:R-:W2:Y:S04]  /*01c0*/  LDS.128 R16, [R7] ;  /* 0x0000000007107984 */ /* 0x000ea80000000c00 */
[----:B------:R3:W4:Y:S02]  /*01d0*/  LDS.128 R20, [R7+0x10] ;  /* 0x0000100007147984 */ /* 0x0007240000000c00 */
[----:B---3--:R-:W-:Y:S02]  /*01e0*/  VIADD R7, R7, 0x40 ;  /* 0x0000004007077836 */ /* 0x008fe40000000000 */
[----:B0-----:R-:W-:-:S04]  /*01f0*/  FADD R8, R8, R3 ;  /* 0x0000000308087221 */ /* 0x001fc80000000000 */
[----:B------:R-:W-:-:S04]  /*0200*/  FADD R9, R8, R9 ;  /* 0x0000000908097221 */ /* 0x000fc80000000000 */
[----:B------:R-:W-:-:S04]  /*0210*/  FADD R10, R9, R10 ;  /* 0x0000000a090a7221 */ /* 0x000fc80000000000 */
[----:B------:R-:W-:-:S04]  /*0220*/  FADD R11, R10, R11 ;  /* 0x0000000b0a0b7221 */ /* 0x000fc80000000000 */
[----:B-1----:R-:W-:-:S04]  /*0230*/  FADD R12, R11, R12 ;  /* 0x0000000c0b0c7221 */ /* 0x002fc80000000000 */
[----:B------:R-:W-:-:S04]  /*0240*/  FADD R13, R12, R13 ;  /* 0x0000000d0c0d7221 */ /* 0x000fc80000000000 */
[----:B------:R-:W-:-:S04]  /*0250*/  FADD R14, R13, R14 ;  /* 0x0000000e0d0e7221 */ /* 0x000fc80000000000 */
[----:B------:R-:W-:-:S04]  /*0260*/  FADD R15, R14, R15 ;  /* 0x0000000f0e0f7221 */ /* 0x000fc80000000000 */
[----:B--2---:R-:W-:-:S04]  /*0270*/  FADD R16, R15, R16 ;  /* 0x000000100f107221 */ /* 0x004fc80000000000 */
[----:B------:R-:W-:-:S04]  /*0280*/  FADD R17, R16, R17 ;  /* 0x0000001110117221 */ /* 0x000fc80000000000 */
[----:B------:R-:W-:-:S04]  /*0290*/  FADD R18, R17, R18 ;  /* 0x0000001211127221 */ /* 0x000fc80000000000 */
[----:B------:R-:W-:-:S04]  /*02a0*/  FADD R19, R18, R19 ;  /* 0x0000001312137221 */ /* 0x000fc80000000000 */
[----:B----4-:R-:W-:-:S04]  /*02b0*/  FADD R20, R19, R20 ;  /* 0x0000001413147221 */ /* 0x010fc80000000000 */
[----:B------:R-:W-:-:S04]  /*02c0*/  FADD R21, R20, R21 ;  /* 0x0000001514157221 */ /* 0x000fc80000000000 */
[----:B------:R-:W-:-:S04]  /*02d0*/  FADD R22, R21, R22 ;  /* 0x0000001615167221 */ /* 0x000fc80000000000 */
[----:B------:R-:W-:Y:S01]  /*02e0*/  FADD R3, R22, R23 ;  /* 0x0000001716037221 */ /* 0x000fe20000000000 */
[----:B------:R-:W-:Y:S06]  /*02f0*/  @P0 BRA `(.L_x_2) ;  /* 0xfffffffc00a00947 */ /* 0x000fec000383ffff */
.L_x_1:
[----:B------:R-:W-:Y:S05]  /*0300*/  BSYNC.RECONVERGENT B0 ;  /* 0x0000000000007941 */ /* 0x000fea0003800200 */
.L_x_0:
[----:B------:R-:W-:Y:S04]  /*0310*/  BSSY.RECONVERGENT B0, `(.L_x_3) ;  /* 0x0000028000007945 */ /* 0x000fe80003800200 */
[----:B------:R-:W-:Y:S05]  /*0320*/  @!P1 BRA `(.L_x_4) ;  /* 0x0000000000989947 */ /* 0x000fea0003800000 */
[----:B------:R-:W-:Y:S01]  /*0330*/  ISETP.GE.U32.AND P0, PT, R6, 0x8, PT ;  /* 0x000000080600780c */ /* 0x000fe20003f06070 */
[----:B------:R-:W-:Y:S01]  /*0340*/  BSSY.RECONVERGENT B1, `(.L_x_5) ;  /* 0x0000010000017945 */ /* 0x000fe20003800200 */
[----:B0-----:R-:W-:-:S04]  /*0350*/  LOP3.LUT R7, R0, 0x7, RZ, 0xc0, !PT ;  /* 0x0000000700077812 */ /* 0x001fc800078ec0ff */
[----:B------:R-:W-:-:S07]  /*0360*/  ISETP.NE.AND P1, PT, R7, RZ, PT ;  /* 0x000000ff0700720c */ /* 0x000fce0003f25270 */
[----:B------:R-:W-:Y:S06]  /*0370*/  @!P0 BRA `(.L_x_6) ;  /* 0x0000000000308947 */ /* 0x000fec0003800000 */
[C---:B------:R-:W-:Y:S01]  /*0380*/  LEA R6, R2.reuse, UR4, 0x2 ;  /* 0x0000000402067c11 */ /* 0x040fe2000f8e10ff */
[----:B------:R-:W-:-:S04]  /*0390*/  VIADD R2, R2, 0x8 ;  /* 0x0000000802027836 */ /* 0x000fc80000000000 */
[----:B------:R-:W0:Y:S04]  /*03a0*/  LDS.128 R8, [R6] ;  /* 0x0000000006087984 */ /* 0x000e280000000c00 */
[----:B------:R-:W1:Y:S01]  /*03b0*/  LDS.128 R12, [R6+0x10] ;  /* 0x00001000060c7984 */ /* 0x000e620000000c00 */
[----:B0-----:R-:W-:-:S04]  /*03c0*/  FADD R8, R3, R8 ;  /* 0x0000000803087221 */ /* 0x001fc80000000000 */
[----:B------:R-:W-:-:S04]  /*03d0*/  FADD R9, R8, R9 ;  /* 0x0000000908097221 */ /* 0x000fc80000000000 */
[----:B------:R-:W-:-:S04]  /*03e0*/  FADD R10, R9, R10 ;  /* 0x0000000a090a7221 */ /* 0x000fc80000000000 */
[----:B------:R-:W-:-:S04]  /*03f0*/  FADD R11, R10, R11 ;  /* 0x0000000b0a0b7221 */ /* 0x000fc80000000000 */
[----:B-1----:R-:W-:-:S04]  /*0400*/  FADD R12, R11, R12 ;  /* 0x0000000c0b0c7221 */ /* 0x002fc80000000000 */
[----:B------:R-:W-:-:S04]  /*0410*/  FADD R13, R12, R13 ;  /* 0x0000000d0c0d7221 */ /* 0x000fc80000000000 */
[----:B------:R-:W-:-:S04]  /*0420*/  FADD R14, R13, R14 ;  /* 0x0000000e0d0e7221 */ /* 0x000fc80000000000 */
[----:B------:R-:W-:-:S07]  /*0430*/  FADD R3, R14, R15 ;  /* 0x0000000f0e037221 */ /* 0x000fce0000000000 */
.L_x_6:
[----:B------:R-:W-:Y:S05]  /*0440*/  BSYNC.RECONVERGENT B1 ;  /* 0x0000000000017941 */ /* 0x000fea0003800200 */
.L_x_5:
[----:B------:R-:W-:Y:S05]  /*0450*/  @!P1 BRA `(.L_x_4) ;  /* 0x00000000004c9947 */ /* 0x000fea0003800000 */
[----:B------:R-:W-:Y:S02]  /*0460*/  ISETP.GE.U32.AND P0, PT, R7, 0x4, PT ;  /* 0x000000040700780c */ /* 0x000fe40003f06070 */
[----:B------:R-:W-:-:S04]  /*0470*/  LOP3.LUT R6, R0, 0x3, RZ, 0xc0, !PT ;  /* 0x0000000300067812 */ /* 0x000fc800078ec0ff */
[----:B------:R-:W-:-:S07]  /*0480*/  ISETP.NE.AND P1, PT, R6, RZ, PT ;  /* 0x000000ff0600720c */ /* 0x000fce0003f25270 */
[C---:B------:R-:W-:Y:S01]  /*0490*/  @P0 LEA R8, R2.reuse, UR4, 0x2 ;  /* 0x0000000402080c11 */ /* 0x040fe2000f8e10ff */
[----:B------:R-:W-:-:S05]  /*04a0*/  @P0 VIADD R2, R2, 0x4 ;  /* 0x0000000402020836 */ /* 0x000fca0000000000 */
[----:B------:R-:W0:Y:S02]  /*04b0*/  @P0 LDS.128 R8, [R8] ;  /* 0x0000000008080984 */ /* 0x000e240000000c00 */
[----:B0-----:R-:W-:-:S04]  /*04c0*/  @P0 FADD R12, R3, R8 ;  /* 0x00000008030c0221 */ /* 0x001fc80000000000 */
[----:B------:R-:W-:-:S04]  /*04d0*/  @P0 FADD R9, R12, R9 ;  /* 0x000000090c090221 */ /* 0x000fc80000000000 */
[----:B------:R-:W-:-:S04]  /*04e0*/  @P0 FADD R10, R9, R10 ;  /* 0x0000000a090a0221 */ /* 0x000fc80000000000 */
[----:B------:R-:W-:Y:S01]  /*04f0*/  @P0 FADD R3, R10, R11 ;  /* 0x0000000b0a030221 */ /* 0x000fe20000000000 */
[----:B------:R-:W-:Y:S06]  /*0500*/  @!P1 BRA `(.L_x_4) ;  /* 0x0000000000209947 */ /* 0x000fec0003800000 */
[----:B------:R-:W-:Y:S02]  /*0510*/  LEA R2, R2, UR4, 0x2 ;  /* 0x0000000402027c11 */ /* 0x000fe4000f8e10ff */
[----:B------:R-:W-:-:S07]  /*0520*/  IADD3 R6, PT, PT, -R6, RZ, RZ ;  /* 0x000000ff06067210 */ /* 0x000fce0007ffe1ff */
.L_x_7:
[----:B------:R0:W1:Y:S01]  /*0530*/  LDS R8, [R2] ;  /* 0x0000000002087984 */ /* 0x0000620000000800 */
[----:B------:R-:W-:-:S05]  /*0540*/  VIADD R6, R6, 0x1 ;  /* 0x0000000106067836 */ /* 0x000fca0000000000 */
[----:B------:R-:W-:Y:S01]  /*0550*/  ISETP.NE.AND P0, PT, R6, RZ, PT ;  /* 0x000000ff0600720c */ /* 0x000fe20003f05270 */
[----:B0-----:R-:W-:Y:S02]  /*0560*/  VIADD R2, R2, 0x4 ;  /* 0x0000000402027836 */ /* 0x001fe40000000000 */
[----:B-1----:R-:W-:-:S10]  /*0570*/  FADD R3, R8, R3 ;  /* 0x0000000308037221 */ /* 0x002fd40000000000 */
[----:B------:R-:W-:Y:S05]  /*0580*/  @P0 BRA `(.L_x_7) ;  /* 0xfffffffc00e80947 */ /* 0x000fea000383ffff */
.L_x_4:
[----:B------:R-:W-:Y:S05]  /*0590*/  BSYNC.RECONVERGENT B0 ;  /* 0x0000000000007941 */ /* 0x000fea0003800200 */
.L_x_3:
[----:B------:R-:W-:Y:S01]  /*05a0*/  I2FP.F32.U32 R6, R0 ;  /* 0x0000000000067245 */ /* 0x000fe20000201000 */
[----:B------:R-:W-:Y:S03]  /*05b0*/  BSSY.RECONVERGENT B0, `(.L_x_8) ;  /* 0x000000c000007945 */ /* 0x000fe60003800200 */
[----:B0-----:R-:W0:Y:S08]  /*05c0*/  MUFU.RCP R7, R6 ;  /* 0x0000000600077308 */ /* 0x001e300000001000 */
[----:B------:R-:W1:Y:S01]  /*05d0*/  FCHK P0, R3, R6 ;  /* 0x0000000603007302 */ /* 0x000e620000000000 */
[----:B0-----:R-:W-:-:S04]  /*05e0*/  FFMA R0, -R6, R7, 1 ;  /* 0x3f80000006007423 */ /* 0x001fc80000000107 */
[----:B------:R-:W-:-:S04]  /*05f0*/  FFMA R0, R7, R0, R7 ;  /* 0x0000000007007223 */ /* 0x000fc80000000007 */
[----:B------:R-:W-:-:S04]  /*0600*/  FFMA R7, R0, R3, RZ ;  /* 0x0000000300077223 */ /* 0x000fc800000000ff */
[----:B------:R-:W-:-:S04]  /*0610*/  FFMA R2, -R6, R7, R3 ;  /* 0x0000000706027223 */ /* 0x000fc80000000103 */
[----:B------:R-:W-:Y:S01]  /*0620*/  FFMA R7, R0, R2, R7 ;  /* 0x0000000200077223 */ /* 0x000fe20000000007 */
[----:B-1----:R-:W-:Y:S06]  /*0630*/  @!P0 BRA `(.L_x_9) ;  /* 0x00000000000c8947 */ /* 0x002fec0003800000 */
[----:B------:R-:W-:-:S07]  /*0640*/  MOV R2, 0x660 ;  /* 0x0000066000027802 */ /* 0x000fce0000000f00 */
[----:B------:R-:W-:Y:S05]  /*0650*/  CALL.REL.NOINC `($__internal_0_$__cuda_sm3x_div_rn_noftz_f32_slowpath) ;  /* 0x0000000000107944 */ /* 0x000fea0003c00000 */
[----:B------:R-:W-:-:S07]  /*0660*/  IMAD.MOV.U32 R7, RZ, RZ, R0 ;  /* 0x000000ffff077224 */ /* 0x000fce00078e0000 */
.L_x_9:
[----:B------:R-:W-:Y:S05]  /*0670*/  BSYNC.RECONVERGENT B0 ;  /* 0x0000000000007941 */ /* 0x000fea0003800200 */
.L_x_8:
[----:B------:R-:W-:Y:S01]  /*0680*/  STG.E desc[UR6][R4.64], R7 ;  /* 0x0000000704007986 */ /* 0x000fe2000c101906 */
[----:B------:R-:W-:Y:S05]  /*0690*/  EXIT ;  /* 0x000000000000794d */ /* 0x000fea0003800000 */
        .weak           $__internal_0_$__cuda_sm3x_div_rn_noftz_f32_slowpath
        .type           $__internal_0_$__cuda_sm3x_div_rn_noftz_f32_slowpath,@function
        .size           $__internal_0_$__cuda_sm3x_div_rn_noftz_f32_slowpath,(.L_x_22 - $__internal_0_$__cuda_sm3x_div_rn_noftz_f32_slowpath)
$__internal_0_$__cuda_sm3x_div_rn_noftz_f32_slowpath:
[----:B------:R-:W-:Y:S01]  /*06a0*/  SHF.R.U32.HI R7, RZ, 0x17, R6 ;  /* 0x00000017ff077819 */ /* 0x000fe20000011606 */
[----:B------:R-:W-:Y:S01]  /*06b0*/  BSSY.RECONVERGENT B1, `(.L_x_10) ;  /* 0x0000063000017945 */ /* 0x000fe20003800200 */
[----:B------:R-:W-:Y:S02]  /*06c0*/  SHF.R.U32.HI R0, RZ, 0x17, R3 ;  /* 0x00000017ff007819 */ /* 0x000fe40000011603 */
[----:B------:R-:W-:Y:S02]  /*06d0*/  LOP3.LUT R7, R7, 0xff, RZ, 0xc0, !PT ;  /* 0x000000ff07077812 */ /* 0x000fe400078ec0ff */
[----:B------:R-:W-:Y:S02]  /*06e0*/  LOP3.LUT R12, R0, 0xff, RZ, 0xc0, !PT ;  /* 0x000000ff000c7812 */ /* 0x000fe400078ec0ff */
[----:B------:R-:W-:-:S03]  /*06f0*/  IADD3 R9, PT, PT, R7, -0x1, RZ ;  /* 0xffffffff07097810 */ /* 0x000fc60007ffe0ff */
[----:B------:R-:W-:Y:S01]  /*0700*/  VIADD R10, R12, 0xffffffff ;  /* 0xffffffff0c0a7836 */ /* 0x000fe20000000000 */
[----:B------:R-:W-:-:S04]  /*0710*/  ISETP.GT.U32.AND P0, PT, R9, 0xfd, PT ;  /* 0x000000fd0900780c */ /* 0x000fc80003f04070 */
[----:B------:R-:W-:-:S13]  /*0720*/  ISETP.GT.U32.OR P0, PT, R10, 0xfd, P0 ;  /* 0x000000fd0a00780c */ /* 0x000fda0000704470 */
[----:B------:R-:W-:Y:S01]  /*0730*/  @!P0 IMAD.MOV.U32 R8, RZ, RZ, RZ ;  /* 0x000000ffff088224 */ /* 0x000fe200078e00ff */
[----:B------:R-:W-:Y:S06]  /*0740*/  @!P0 BRA `(.L_x_11) ;  /* 0x0000000000608947 */ /* 0x000fec0003800000 */
[----:B------:R-:W-:Y:S01]  /*0750*/  FSETP.GTU.FTZ.AND P0, PT, |R3|, +INF , PT ;  /* 0x7f8000000300780b */ /* 0x000fe20003f1c200 */
[----:B------:R-:W-:Y:S01]  /*0760*/  IMAD.MOV.U32 R0, RZ, RZ, R6 ;  /* 0x000000ffff007224 */ /* 0x000fe200078e0006 */
[----:B------:R-:W-:-:S04]  /*0770*/  FSETP.GTU.FTZ.AND P1, PT, |R6|, +INF , PT ;  /* 0x7f8000000600780b */ /* 0x000fc80003f3c200 */
[----:B------:R-:W-:-:S13]  /*0780*/  PLOP3.LUT P0, PT, P0, P1, PT, 0xf8, 0x8f ;  /* 0x00000000008f781c */ /* 0x000fda0000703f70 */
[----:B------:R-:W-:Y:S05]  /*0790*/  @P0 BRA `(.L_x_12) ;  /* 0x00000004004c0947 */ /* 0x000fea0003800000 */
[----:B------:R-:W-:-:S13]  /*07a0*/  LOP3.LUT P0, RZ, R6, 0x7fffffff, R3, 0xc8, !PT ;  /* 0x7fffffff06ff7812 */ /* 0x000fda000780c803 */
[----:B------:R-:W-:Y:S05]  /*07b0*/  @!P0 BRA `(.L_x_13) ;  /* 0x00000004003c8947 */ /* 0x000fea0003800000 */
[C---:B------:R-:W-:Y:S02]  /*07c0*/  FSETP.NEU.FTZ.AND P2, PT, |R3|.reuse, +INF , PT ;  /* 0x7f8000000300780b */ /* 0x040fe40003f5d200 */
[----:B------:R-:W-:Y:S02]  /*07d0*/  FSETP.NEU.FTZ.AND P1, PT, |R0|, +INF , PT ;  /* 0x7f8000000000780b */ /* 0x000fe40003f3d200 */
[----:B------:R-:W-:-:S11]  /*07e0*/  FSETP.NEU.FTZ.AND P0, PT, |R3|, +INF , PT ;  /* 0x7f8000000300780b */ /* 0x000fd60003f1d200 */
[----:B------:R-:W-:Y:S05]  /*07f0*/  @!P1 BRA !P2, `(.L_x_13) ;  /* 0x00000004002c9947 */ /* 0x000fea0005000000 */
[----:B------:R-:W-:-:S04]  /*0800*/  LOP3.LUT P2, RZ, R3, 0x7fffffff, RZ, 0xc0, !PT ;  /* 0x7fffffff03ff7812 */ /* 0x000fc8000784c0ff */
[----:B------:R-:W-:-:S13]  /*0810*/  PLOP3.LUT P1, PT, P1, P2, PT, 0x2f, 0xf2 ;  /* 0x0000000000f2781c */ /* 0x000fda0000f24577 */
[----:B------:R-:W-:Y:S05]  /*0820*/  @P1 BRA `(.L_x_14) ;  /* 0x0000000400181947 */ /* 0x000fea0003800000 */
[----:B------:R-:W-:-:S04]  /*0830*/  LOP3.LUT P1, RZ, R6, 0x7fffffff, RZ, 0xc0, !PT ;  /* 0x7fffffff06ff7812 */ /* 0x000fc8000782c0ff */
[----:B------:R-:W-:-:S13]  /*0840*/  PLOP3.LUT P0, PT, P0, P1, PT, 0x2f, 0xf2 ;  /* 0x0000000000f2781c */ /* 0x000fda0000702577 */
[----:B------:R-:W-:Y:S05]  /*0850*/  @P0 BRA `(.L_x_15) ;  /* 0x0000000400000947 */ /* 0x000fea0003800000 */
[----:B------:R-:W-:Y:S02]  /*0860*/  ISETP.GE.AND P0, PT, R10, RZ, PT ;  /* 0x000000ff0a00720c */ /* 0x000fe40003f06270 */
[----:B------:R-:W-:-:S11]  /*0870*/  ISETP.GE.AND P1, PT, R9, RZ, PT ;  /* 0x000000ff0900720c */ /* 0x000fd60003f26270 */
[----:B------:R-:W-:Y:S01]  /*0880*/  @P0 MOV R8, RZ ;  /* 0x000000ff00080202 */ /* 0x000fe20000000f00 */
[----:B------:R-:W-:Y:S02]  /*0890*/  @!P0 IMAD.MOV.U32 R8, RZ, RZ, -0x40 ;  /* 0xffffffc0ff088424 */ /* 0x000fe400078e00ff */
[----:B------:R-:W-:Y:S01]  /*08a0*/  @!P0 FFMA R3, R3, 1.84467440737095516160e+19, RZ ;  /* 0x5f80000003038823 */ /* 0x000fe200000000ff */
[----:B------:R-:W-:Y:S01]  /*08b0*/  @!P1 FFMA R6, R0, 1.84467440737095516160e+19, RZ ;  /* 0x5f80000000069823 */ /* 0x000fe200000000ff */
[----:B------:R-:W-:-:S07]  /*08c0*/  @!P1 VIADD R8, R8, 0x40 ;  /* 0x0000004008089836 */ /* 0x000fce0000000000 */
.L_x_11:
[----:B------:R-:W-:Y:S01]  /*08d0*/  LEA R9, R7, 0xc0800000, 0x17 ;  /* 0xc080000007097811 */ /* 0x000fe200078eb8ff */
[----:B------:R-:W-:Y:S04]  /*08e0*/  BSSY.RECONVERGENT B2, `(.L_x_16) ;  /* 0x0000036000027945 */ /* 0x000fe80003800200 */
[----:B------:R-:W-:Y:S01]  /*08f0*/  IMAD.IADD R9, R6, 0x1, -R9 ;  /* 0x0000000106097824 */ /* 0x000fe200078e0a09 */
[----:B------:R-:W-:-:S03]  /*0900*/  IADD3 R6, PT, PT, R12, -0x7f, RZ ;  /* 0xffffff810c067810 */ /* 0x000fc60007ffe0ff */
[----:B------:R-:W0:Y:S01]  /*0910*/  MUFU.RCP R10, R9 ;  /* 0x00000009000a7308 */ /* 0x000e220000001000 */
[----:B------:R-:W-:Y:S01]  /*0920*/  FADD.FTZ R11, -R9, -RZ ;  /* 0x800000ff090b7221 */ /* 0x000fe20000010100 */
[C---:B------:R-:W-:Y:S01]  /*0930*/  IMAD R0, R6.reuse, -0x800000, R3 ;  /* 0xff80000006007824 */ /* 0x040fe200078e0203 */
[----:B------:R-:W-:-:S05]  /*0940*/  IADD3 R7, PT, PT, R6, 0x7f, -R7 ;  /* 0x0000007f06077810 */ /* 0x000fca0007ffe807 */
[----:B------:R-:W-:Y:S02]  /*0950*/  IMAD.IADD R7, R7, 0x1, R8 ;  /* 0x0000000107077824 */ /* 0x000fe400078e0208 */
[----:B0-----:R-:W-:-:S04]  /*0960*/  FFMA R13, R10, R11, 1 ;  /* 0x3f8000000a0d7423 */ /* 0x001fc8000000000b */
[----:B------:R-:W-:-:S04]  /*0970*/  FFMA R12, R10, R13, R10 ;  /* 0x0000000d0a0c7223 */ /* 0x000fc8000000000a */
[----:B------:R-:W-:-:S04]  /*0980*/  FFMA R3, R0, R12, RZ ;  /* 0x0000000c00037223 */ /* 0x000fc800000000ff */
[----:B------:R-:W-:-:S04]  /*0990*/  FFMA R10, R11, R3, R0 ;  /* 0x000000030b0a7223 */ /* 0x000fc80000000000 */
[----:B------:R-:W-:-:S04]  /*09a0*/  FFMA R13, R12, R10, R3 ;  /* 0x0000000a0c0d7223 */ /* 0x000fc80000000003 */
[----:B------:R-:W-:-:S04]  /*09b0*/  FFMA R10, R11, R13, R0 ;  /* 0x0000000d0b0a7223 */ /* 0x000fc80000000000 */
[----:B------:R-:W-:-:S05]  /*09c0*/  FFMA R0, R12, R10, R13 ;  /* 0x0000000a0c007223 */ /* 0x000fca000000000d */
[----:B------:R-:W-:-:S04]  /*09d0*/  SHF.R.U32.HI R3, RZ, 0x17, R0 ;  /* 0x00000017ff037819 */ /* 0x000fc80000011600 */
[----:B------:R-:W-:-:S05]  /*09e0*/  LOP3.LUT R3, R3, 0xff, RZ, 0xc0, !PT ;  /* 0x000000ff03037812 */ /* 0x000fca00078ec0ff */
[----:B------:R-:W-:-:S04]  /*09f0*/  IMAD.IADD R9, R3, 0x1, R7 ;  /* 0x0000000103097824 */ /* 0x000fc800078e0207 */
[----:B------:R-:W-:-:S05]  /*0a00*/  VIADD R3, R9, 0xffffffff ;  /* 0xffffffff09037836 */ /* 0x000fca0000000000 */
[----:B------:R-:W-:-:S13]  /*0a10*/  ISETP.GE.U32.AND P0, PT, R3, 0xfe, PT ;  /* 0x000000fe0300780c */ /* 0x000fda0003f06070 */
[----:B------:R-:W-:Y:S05]  /*0a20*/  @!P0 BRA `(.L_x_17) ;  /* 0x0000000000808947 */ /* 0x000fea0003800000 */
[----:B------:R-:W-:-:S13]  /*0a30*/  ISETP.GT.AND P0, PT, R9, 0xfe, PT ;  /* 0x000000fe0900780c */ /* 0x000fda0003f04270 */
[----:B------:R-:W-:Y:S05]  /*0a40*/  @P0 BRA `(.L_x_18) ;  /* 0x00000000006c0947 */ /* 0x000fea0003800000 */
[----:B------:R-:W-:-:S13]  /*0a50*/  ISETP.GE.AND P0, PT, R9, 0x1, PT ;  /* 0x000000010900780c */ /* 0x000fda0003f06270 */
[----:B------:R-:W-:Y:S05]  /*0a60*/  @P0 BRA `(.L_x_19) ;  /* 0x0000000000740947 */ /* 0x000fea0003800000 */
[----:B------:R-:W-:Y:S02]  /*0a70*/  ISETP.GE.AND P0, PT, R9, -0x18, PT ;  /* 0xffffffe80900780c */ /* 0x000fe40003f06270 */
[----:B------:R-:W-:-:S11]  /*0a80*/  LOP3.LUT R0, R0, 0x80000000, RZ, 0xc0, !PT ;  /* 0x8000000000007812 */ /* 0x000fd600078ec0ff */
[----:B------:R-:W-:Y:S05]  /*0a90*/  @!P0 BRA `(.L_x_19) ;  /* 0x0000000000688947 */ /* 0x000fea0003800000 */
[CCC-:B------:R-:W-:Y:S01]  /*0aa0*/  FFMA.RZ R3, R12.reuse, R10.reuse, R13.reuse ;  /* 0x0000000a0c037223 */ /* 0x1c0fe2000000c00d */
[C---:B------:R-:W-:Y:S01]  /*0ab0*/  IADD3 R8, PT, PT, R9.reuse, 0x20, RZ ;  /* 0x0000002009087810 */ /* 0x040fe20007ffe0ff */
[CCC-:B------:R-:W-:Y:S01]  /*0ac0*/  FFMA.RM R6, R12.reuse, R10.reuse, R13.reuse ;  /* 0x0000000a0c067223 */ /* 0x1c0fe2000000400d */
[----:B------:R-:W-:Y:S02]  /*0ad0*/  ISETP.NE.AND P2, PT, R9, RZ, PT ;  /* 0x000000ff0900720c */ /* 0x000fe40003f45270 */
[----:B------:R-:W-:Y:S01]  /*0ae0*/  LOP3.LUT R7, R3, 0x7fffff, RZ, 0xc0, !PT ;  /* 0x007fffff03077812 */ /* 0x000fe200078ec0ff */
[----:B------:R-:W-:Y:S01]  /*0af0*/  FFMA.RP R3, R12, R10, R13 ;  /* 0x0000000a0c037223 */ /* 0x000fe2000000800d */
[----:B------:R-:W-:Y:S01]  /*0b00*/  ISETP.NE.AND P1, PT, R9, RZ, PT ;  /* 0x000000ff0900720c */ /* 0x000fe20003f25270 */
[----:B------:R-:W-:Y:S01]  /*0b10*/  IMAD.MOV R9, RZ, RZ, -R9 ;  /* 0x000000ffff097224 */ /* 0x000fe200078e0a09 */
[----:B------:R-:W-:Y:S02]  /*0b20*/  LOP3.LUT R7, R7, 0x800000, RZ, 0xfc, !PT ;  /* 0x0080000007077812 */ /* 0x000fe400078efcff */
[----:B------:R-:W-:-:S02]  /*0b30*/  FSETP.NEU.FTZ.AND P0, PT, R3, R6, PT ;  /* 0x000000060300720b */ /* 0x000fc40003f1d000 */
[----:B------:R-:W-:Y:S02]  /*0b40*/  SHF.L.U32 R8, R7, R8, RZ ;  /* 0x0000000807087219 */ /* 0x000fe400000006ff */
[----:B------:R-:W-:Y:S02]  /*0b50*/  SEL R6, R9, RZ, P2 ;  /* 0x000000ff09067207 */ /* 0x000fe40001000000 */
[----:B------:R-:W-:Y:S02]  /*0b60*/  ISETP.NE.AND P1, PT, R8, RZ, P1 ;  /* 0x000000ff0800720c */ /* 0x000fe40000f25270 */
[----:B------:R-:W-:Y:S02]  /*0b70*/  SHF.R.U32.HI R6, RZ, R6, R7 ;  /* 0x00000006ff067219 */ /* 0x000fe40000011607 */
[----:B------:R-:W-:Y:S02]  /*0b80*/  PLOP3.LUT P0, PT, P0, P1, PT, 0xf8, 0x8f ;  /* 0x00000000008f781c */ /* 0x000fe40000703f70 */
[----:B------:R-:W-:-:S02]  /*0b90*/  SHF.R.U32.HI R8, RZ, 0x1, R6 ;  /* 0x00000001ff087819 */ /* 0x000fc40000011606 */
[----:B------:R-:W-:-:S04]  /*0ba0*/  SEL R3, RZ, 0x1, !P0 ;  /* 0x00000001ff037807 */ /* 0x000fc80004000000 */
[----:B------:R-:W-:-:S04]  /*0bb0*/  LOP3.LUT R3, R3, 0x1, R8, 0xf8, !PT ;  /* 0x0000000103037812 */ /* 0x000fc800078ef808 */
[----:B------:R-:W-:-:S05]  /*0bc0*/  LOP3.LUT R3, R3, R6, RZ, 0xc0, !PT ;  /* 0x0000000603037212 */ /* 0x000fca00078ec0ff */
[----:B------:R-:W-:-:S05]  /*0bd0*/  IMAD.IADD R3, R8, 0x1, R3 ;  /* 0x0000000108037824 */ /* 0x000fca00078e0203 */
[----:B------:R-:W-:Y:S01]  /*0be0*/  LOP3.LUT R0, R3, R0, RZ, 0xfc, !PT ;  /* 0x0000000003007212 */ /* 0x000fe200078efcff */
[----:B------:R-:W-:Y:S06]  /*0bf0*/  BRA `(.L_x_19) ;  /* 0x0000000000107947 */ /* 0x000fec0003800000 */
.L_x_18:
[----:B------:R-:W-:-:S04]  /*0c00*/  LOP3.LUT R0, R0, 0x80000000, RZ, 0xc0, !PT ;  /* 0x8000000000007812 */ /* 0x000fc800078ec0ff */
[----:B------:R-:W-:Y:S01]  /*0c10*/  LOP3.LUT R0, R0, 0x7f800000, RZ, 0xfc, !PT ;  /* 0x7f80000000007812 */ /* 0x000fe200078efcff */
[----:B------:R-:W-:Y:S06]  /*0c20*/  BRA `(.L_x_19) ;  /* 0x0000000000047947 */ /* 0x000fec0003800000 */
.L_x_17:
[----:B------:R-:W-:-:S07]  /*0c30*/  LEA R0, R7, R0, 0x17 ;  /* 0x0000000007007211 */ /* 0x000fce00078eb8ff */
.L_x_19:
[----:B------:R-:W-:Y:S05]  /*0c40*/  BSYNC.RECONVERGENT B2 ;  /* 0x0000000000027941 */ /* 0x000fea0003800200 */
.L_x_16:
[----:B------:R-:W-:Y:S05]  /*0c50*/  BRA `(.L_x_20) ;  /* 0x0000000000207947 */ /* 0x000fea0003800000 */
.L_x_15:
[----:B------:R-:W-:-:S04]  /*0c60*/  LOP3.LUT R0, R6, 0x80000000, R3, 0x48, !PT ;  /* 0x8000000006007812 */ /* 0x000fc800078e4803 */
[----:B------:R-:W-:Y:S01]  /*0c70*/  LOP3.LUT R0, R0, 0x7f800000, RZ, 0xfc, !PT ;  /* 0x7f80000000007812 */ /* 0x000fe200078efcff */
[----:B------:R-:W-:Y:S06]  /*0c80*/  BRA `(.L_x_20) ;  /* 0x0000000000147947 */ /* 0x000fec0003800000 */
.L_x_14:
[----:B------:R-:W-:Y:S01]  /*0c90*/  LOP3.LUT R0, R6, 0x80000000, R3, 0x48, !PT ;  /* 0x8000000006007812 */ /* 0x000fe200078e4803 */
[----:B------:R-:W-:Y:S06]  /*0ca0*/  BRA `(.L_x_20) ;  /* 0x00000000000c7947 */ /* 0x000fec0003800000 */
.L_x_13:
[----:B------:R-:W0:Y:S01]  /*0cb0*/  MUFU.RSQ R0, -QNAN ;  /* 0xffc0000000007908 */ /* 0x000e220000001400 */
[----:B------:R-:W-:Y:S05]  /*0cc0*/  BRA `(.L_x_20) ;  /* 0x0000000000047947 */ /* 0x000fea0003800000 */
.L_x_12:
[----:B------:R-:W-:-:S07]  /*0cd0*/  FADD.FTZ R0, R3, R0 ;  /* 0x0000000003007221 */ /* 0x000fce0000010000 */
.L_x_20:
[----:B------:R-:W-:Y:S05]  /*0ce0*/  BSYNC.RECONVERGENT B1 ;  /* 0x0000000000017941 */ /* 0x000fea0003800200 */
.L_x_10:
[----:B------:R-:W-:-:S04]  /*0cf0*/  IMAD.MOV.U32 R3, RZ, RZ, 0x0 ;  /* 0x00000000ff037424 */ /* 0x000fc800078e00ff */
[----:B0-----:R-:W-:Y:S05]  /*0d00*/  RET.REL.NODEC R2 `(_Z14gpu_shared_memPf) ;  /* 0xfffffff002bc7950 */ /* 0x001fea0003c3ffff */
.L_x_21:
[----:B------:R-:W-:-:S00]  /*0d10*/  BRA `(.L_x_21) ;  /* 0xfffffffc00fc7947 */ /* 0x000fc0000383ffff */
[----:B------:R-:W-:-:S00]  /*0d20*/  NOP ;  /* 0x0000000000007918 */ /* 0x000fc00000000000 */
        /* <DEDUP_REMOVED lines=13> */
.L_x_22:


//--------------------- .nv.shared._Z14gpu_shared_memPf --------------------------
	.section	.nv.shared._Z14gpu_shared_memPf,"aw",@nobits
	.sectionflags	@""
	.align	4
.nv.shared._Z14gpu_shared_memPf:
	.zero		1064


//--------------------- .nv.shared.reserved.0     --------------------------
	.section	.nv.shared.reserved.0,"aw",@nobits
	.weak		__nv_reservedSMEM_offset_0_alias
	.size		__nv_reservedSMEM_offset_0_alias, 0, 64
	.other		__nv_reservedSMEM_offset_0_alias,@"STO_CUDA_RESERVED_SHARED STV_DEFAULT"
__nv_reservedSMEM_offset_0_alias:
	.zero		0
	.zero		64


//--------------------- .nv.constant0._Z14gpu_shared_memPf --------------------------
	.section	.nv.constant0._Z14gpu_shared_memPf,"a",@progbits
	.sectionflags	@""
	.align	4
.nv.constant0._Z14gpu_shared_memPf:
	.zero		904


//--------------------- SYMBOLS --------------------------

	.type		.nv.reservedSmem.offset0,@object
	.size		.nv.reservedSmem.offset0,0x4
	.type		.nv.reservedSmem.cap,@object
	.size		.nv.reservedSmem.cap,0x4
